//
// Generated by NVIDIA NVVM Compiler
//
// Compiler Build ID: CL-36424714
// Cuda compilation tools, release 13.0, V13.0.88
// Based on NVVM 20.0.0
//

.version 9.0
.target sm_100
.address_size 64

	// .globl	_Z16preprocessKernelPKhPfiiii

.visible .entry _Z16preprocessKernelPKhPfiiii(
	.param .u64 .ptr .align 1 _Z16preprocessKernelPKhPfiiii_param_0,
	.param .u64 .ptr .align 1 _Z16preprocessKernelPKhPfiiii_param_1,
	.param .u32 _Z16preprocessKernelPKhPfiiii_param_2,
	.param .u32 _Z16preprocessKernelPKhPfiiii_param_3,
	.param .u32 _Z16preprocessKernelPKhPfiiii_param_4,
	.param .u32 _Z16preprocessKernelPKhPfiiii_param_5
)
{
	.reg .pred 	%p<4>;
	.reg .b16 	%rs<4>;
	.reg .b32 	%r<23>;
	.reg .b32 	%f<7>;
	.reg .b64 	%rd<12>;

	ld.param.u64 	%rd1, [_Z16preprocessKernelPKhPfiiii_param_0];
	ld.param.u64 	%rd2, [_Z16preprocessKernelPKhPfiiii_param_1];
	ld.param.u32 	%r3, [_Z16preprocessKernelPKhPfiiii_param_2];
	ld.param.u32 	%r4, [_Z16preprocessKernelPKhPfiiii_param_3];
	ld.param.u32 	%r5, [_Z16preprocessKernelPKhPfiiii_param_4];
	ld.param.u32 	%r7, [_Z16preprocessKernelPKhPfiiii_param_5];
	mov.u32 	%r8, %ctaid.x;
	mov.u32 	%r9, %ntid.x;
	mov.u32 	%r10, %tid.x;
	mad.lo.s32 	%r1, %r8, %r9, %r10;
	mov.u32 	%r11, %ctaid.y;
	mov.u32 	%r12, %ntid.y;
	mov.u32 	%r13, %tid.y;
	mad.lo.s32 	%r14, %r11, %r12, %r13;
	setp.ge.s32 	%p1, %r1, %r5;
	setp.ge.s32 	%p2, %r14, %r7;
	or.pred  	%p3, %p1, %p2;
	@%p3 bra 	$L__BB0_2;
	cvta.to.global.u64 	%rd3, %rd1;
	cvta.to.global.u64 	%rd4, %rd2;
	mul.lo.s32 	%r15, %r3, %r1;
	div.s32 	%r16, %r15, %r5;
	mul.lo.s32 	%r17, %r4, %r14;
	div.s32 	%r18, %r17, %r7;
	mad.lo.s32 	%r19, %r18, %r3, %r16;
	mul.lo.s32 	%r20, %r19, 3;
	mad.lo.s32 	%r21, %r5, %r14, %r1;
	mul.lo.s32 	%r22, %r7, %r5;
	cvt.s64.s32 	%rd5, %r20;
	add.s64 	%rd6, %rd3, %rd5;
	ld.global.u8 	%rs1, [%rd6];
	cvt.rn.f32.u16 	%f1, %rs1;
	div.rn.f32 	%f2, %f1, 0f437F0000;
	mul.wide.s32 	%rd7, %r21, 4;
	add.s64 	%rd8, %rd4, %rd7;
	st.global.f32 	[%rd8], %f2;
	ld.global.u8 	%rs2, [%rd6+1];
	cvt.rn.f32.u16 	%f3, %rs2;
	div.rn.f32 	%f4, %f3, 0f437F0000;
	mul.wide.s32 	%rd9, %r22, 4;
	add.s64 	%rd10, %rd8, %rd9;
	st.global.f32 	[%rd10], %f4;
	ld.global.u8 	%rs3, [%rd6+2];
	cvt.rn.f32.u16 	%f5, %rs3;
	div.rn.f32 	%f6, %f5, 0f437F0000;
	add.s64 	%rd11, %rd10, %rd9;
	st.global.f32 	[%rd11], %f6;
$L__BB0_2:
	ret;

}


// ===== COMPILED SASS (sm_100) =====

	.target	sm_100

	.elftype	@"ET_EXEC"


//--------------------- .note.nv.tkinfo           --------------------------
	.section	.note.nv.tkinfo,"",@"SHT_NOTE"
	.sectionflags	@"SHF_NOTE_NV_TKINFO"
	.tkinfo
        /*0018*/ 	.word	0x00000002
        /*0030*/ 	.string	""
        /*0030*/ 	.string	"ptxas"
        /*0030*/ 	.string	"Cuda compilation tools, release 13.0, V13.0.88"
        /*0030*/ 	.string	"Build cuda_13.0.r13.0/compiler.36424714_0"
        /*0030*/ 	.string	"-arch sm_100 -m 64 "



//--------------------- .note.nv.cuinfo           --------------------------
	.section	.note.nv.cuinfo,"",@"SHT_NOTE"
	.sectionflags	@"SHF_NOTE_NV_CUINFO"
        /*0018*/ 	.short	0x0002
        /*001a*/ 	.short	0x0064
        /*001c*/ 	.short	0x0082
	.zero		2


//--------------------- .nv.info                  --------------------------
	.section	.nv.info,"",@"SHT_CUDA_INFO"
	.align	4


	//----- nvinfo : EIATTR_REGCOUNT
	.align		4
        /*0000*/ 	.byte	0x04, 0x2f
        /*0002*/ 	.short	(.L_1 - .L_0)
	.align		4
.L_0:
        /*0004*/ 	.word	index@(_Z16preprocessKernelPKhPfiiii)
        /*0008*/ 	.word	0x00000014


	//----- nvinfo : EIATTR_FRAME_SIZE
	.align		4
.L_1:
        /*000c*/ 	.byte	0x04, 0x11
        /*000e*/ 	.short	(.L_3 - .L_2)
	.align		4
.L_2:
        /*0010*/ 	.word	index@($__internal_0_$__cuda_sm3x_div_rn_noftz_f32_slowpath)
        /*0014*/ 	.word	0x00000000


	//----- nvinfo : EIATTR_FRAME_SIZE
	.align		4
.L_3:
        /*0018*/ 	.byte	0x04, 0x11
        /*001a*/ 	.short	(.L_5 - .L_4)
	.align		4
.L_4:
        /*001c*/ 	.word	index@(_Z16preprocessKernelPKhPfiiii)
        /*0020*/ 	.word	0x00000000


	//----- nvinfo : EIATTR_MIN_STACK_SIZE
	.align		4
.L_5:
        /*0024*/ 	.byte	0x04, 0x12
        /*0026*/ 	.short	(.L_7 - .L_6)
	.align		4
.L_6:
        /*0028*/ 	.word	index@(_Z16preprocessKernelPKhPfiiii)
        /*002c*/ 	.word	0x00000000
.L_7:


//--------------------- .nv.compat                --------------------------
	.section	.nv.compat,"",@"SHT_CUDA_COMPAT_INFO"
	.align	4
        /*0000*/ 	.byte	0x02, 0x09, 0x00, 0x00, 0x02, 0x02, 0x01, 0x00, 0x02, 0x05, 0x05, 0x00, 0x03, 0x07, 0x01, 0x01
        /*0010*/ 	.byte	0x02, 0x03, 0x00, 0x00, 0x02, 0x06, 0x01, 0x00, 0x04, 0x0b, 0x08, 0x00, 0x01, 0x00, 0x00, 0x00
        /*0020*/ 	.byte	0x00, 0x00, 0x00, 0x00


//--------------------- .nv.info._Z16preprocessKernelPKhPfiiii --------------------------
	.section	.nv.info._Z16preprocessKernelPKhPfiiii,"",@"SHT_CUDA_INFO"
	.sectionflags	@""
	.align	4


	//----- nvinfo : EIATTR_CUDA_API_VERSION
	.align		4
        /*0000*/ 	.byte	0x04, 0x37
        /*0002*/ 	.short	(.L_9 - .L_8)
.L_8:
        /*0004*/ 	.word	0x00000082


	//----- nvinfo : EIATTR_KPARAM_INFO
	.align		4
.L_9:
        /*0008*/ 	.byte	0x04, 0x17
        /*000a*/ 	.short	(.L_11 - .L_10)
.L_10:
        /*000c*/ 	.word	0x00000000
        /*0010*/ 	.short	0x0005
        /*0012*/ 	.short	0x001c
        /*0014*/ 	.byte	0x00, 0xf0, 0x11, 0x00


	//----- nvinfo : EIATTR_KPARAM_INFO
	.align		4
.L_11:
        /*0018*/ 	.byte	0x04, 0x17
        /*001a*/ 	.short	(.L_13 - .L_12)
.L_12:
        /*001c*/ 	.word	0x00000000
        /*0020*/ 	.short	0x0004
        /*0022*/ 	.short	0x0018
        /*0024*/ 	.byte	0x00, 0xf0, 0x11, 0x00


	//----- nvinfo : EIATTR_KPARAM_INFO
	.align		4
.L_13:
        /*0028*/ 	.byte	0x04, 0x17
        /*002a*/ 	.short	(.L_15 - .L_14)
.L_14:
        /*002c*/ 	.word	0x00000000
        /*0030*/ 	.short	0x0003
        /*0032*/ 	.short	0x0014
        /*0034*/ 	.byte	0x00, 0xf0, 0x11, 0x00


	//----- nvinfo : EIATTR_KPARAM_INFO
	.align		4
.L_15:
        /*0038*/ 	.byte	0x04, 0x17
        /*003a*/ 	.short	(.L_17 - .L_16)
.L_16:
        /*003c*/ 	.word	0x00000000
        /*0040*/ 	.short	0x0002
        /*0042*/ 	.short	0x0010
        /*0044*/ 	.byte	0x00, 0xf0, 0x11, 0x00


	//----- nvinfo : EIATTR_KPARAM_INFO
	.align		4
.L_17:
        /*0048*/ 	.byte	0x04, 0x17
        /*004a*/ 	.short	(.L_19 - .L_18)
.L_18:
        /*004c*/ 	.word	0x00000000
        /*0050*/ 	.short	0x0001
        /*0052*/ 	.short	0x0008
        /*0054*/ 	.byte	0x00, 0xf5, 0x21, 0x00


	//----- nvinfo : EIATTR_KPARAM_INFO
	.align		4
.L_19:
        /*0058*/ 	.byte	0x04, 0x17
        /*005a*/ 	.short	(.L_21 - .L_20)
.L_20:
        /*005c*/ 	.word	0x00000000
        /*0060*/ 	.short	0x0000
        /*0062*/ 	.short	0x0000
        /*0064*/ 	.byte	0x00, 0xf5, 0x21, 0x00


	//----- nvinfo : EIATTR_SPARSE_MMA_MASK
	.align		4
.L_21:
        /*0068*/ 	.byte	0x03, 0x50
        /*006a*/ 	.short	0x0000


	//----- nvinfo : EIATTR_MAXREG_COUNT
	.align		4
        /*006c*/ 	.byte	0x03, 0x1b
        /*006e*/ 	.short	0x00ff


	//----- nvinfo : EIATTR_MERCURY_ISA_VERSION
	.align		4
        /*0070*/ 	.byte	0x03, 0x5f
        /*0072*/ 	.short	0x0101


	//----- nvinfo : EIATTR_VRC_CTA_INIT_COUNT
	.align		4
        /*0074*/ 	.byte	0x02, 0x4a
	.zero		1
	.zero		1


	//----- nvinfo : EIATTR_EXIT_INSTR_OFFSETS
	.align		4
        /*0078*/ 	.byte	0x04, 0x1c
        /*007a*/ 	.short	(.L_23 - .L_22)


	//   ....[0]....
.L_22:
        /*007c*/ 	.word	0x000000c0


	//   ....[1]....
        /*0080*/ 	.word	0x000007e0


	//----- nvinfo : EIATTR_CRS_STACK_SIZE
	.align		4
.L_23:
        /*0084*/ 	.byte	0x04, 0x1e
        /*0086*/ 	.short	(.L_25 - .L_24)
.L_24:
        /*0088*/ 	.word	0x00000000


	//----- nvinfo : EIATTR_CBANK_PARAM_SIZE
	.align		4
.L_25:
        /*008c*/ 	.byte	0x03, 0x19
        /*008e*/ 	.short	0x0020


	//----- nvinfo : EIATTR_PARAM_CBANK
	.align		4
        /*0090*/ 	.byte	0x04, 0x0a
        /*0092*/ 	.short	(.L_27 - .L_26)
	.align		4
.L_26:
        /*0094*/ 	.word	index@(.nv.constant0._Z16preprocessKernelPKhPfiiii)
        /*0098*/ 	.short	0x0380
        /*009a*/ 	.short	0x0020


	//----- nvinfo : EIATTR_SW_WAR
	.align		4
.L_27:
        /*009c*/ 	.byte	0x04, 0x36
        /*009e*/ 	.short	(.L_29 - .L_28)
.L_28:
        /*00a0*/ 	.word	0x00000008
.L_29:


//--------------------- .nv.callgraph             --------------------------
	.section	.nv.callgraph,"",@"SHT_CUDA_CALLGRAPH"
	.align	4
	.sectionentsize	8
	.align		4
        /*0000*/ 	.word	0x00000000
	.align		4
        /*0004*/ 	.word	0xffffffff
	.align		4
        /*0008*/ 	.word	0x00000000
	.align		4
        /*000c*/ 	.word	0xfffffffe
	.align		4
        /*0010*/ 	.word	0x00000000
	.align		4
        /*0014*/ 	.word	0xfffffffd
	.align		4
        /*0018*/ 	.word	0x00000000
	.align		4
        /*001c*/ 	.word	0xfffffffc


//--------------------- .text._Z16preprocessKernelPKhPfiiii --------------------------
	.section	.text._Z16preprocessKernelPKhPfiiii,"ax",@progbits
	.align	128
        .global         _Z16preprocessKernelPKhPfiiii
        .type           _Z16preprocessKernelPKhPfiiii,@function
        .size           _Z16preprocessKernelPKhPfiiii,(.L_x_18 - _Z16preprocessKernelPKhPfiiii)
        .other          _Z16preprocessKernelPKhPfiiii,@"STO_CUDA_ENTRY STV_DEFAULT"
_Z16preprocessKernelPKhPfiiii:
.text._Z16preprocessKernelPKhPfiiii:
[----:B------:R-:W-:Y:S01]  /*0000*/  LDC R1, c[0x0][0x37c] ;  /* 0x0000df00ff017b82 */ /* 0x000fe20000000800 */
[----:B------:R-:W0:Y:S07]  /*0010*/  S2R R5, SR_TID.Y ;  /* 0x0000000000057919 */ /* 0x000e2e0000002200 */
[----:B------:R-:W1:Y:S01]  /*0020*/  LDC R7, c[0x0][0x360] ;  /* 0x0000d800ff077b82 */ /* 0x000e620000000800 */
[----:B------:R-:W1:Y:S07]  /*0030*/  S2R R4, SR_TID.X ;  /* 0x0000000000047919 */ /* 0x000e6e0000002100 */
[----:B------:R-:W0:Y:S08]  /*0040*/  S2UR UR5, SR_CTAID.Y ;  /* 0x00000000000579c3 */ /* 0x000e300000002600 */
[----:B------:R-:W0:Y:S08]  /*0050*/  LDC R0, c[0x0][0x364] ;  /* 0x0000d900ff007b82 */ /* 0x000e300000000800 */
[----:B------:R-:W1:Y:S08]  /*0060*/  S2UR UR4, SR_CTAID.X ;  /* 0x00000000000479c3 */ /* 0x000e700000002500 */
[----:B------:R-:W2:Y:S01]  /*0070*/  LDC.64 R2, c[0x0][0x398] ;  /* 0x0000e600ff027b82 */ /* 0x000ea20000000a00 */
[----:B0-----:R-:W-:-:S02]  /*0080*/  IMAD R0, R0, UR5, R5 ;  /* 0x0000000500007c24 */ /* 0x001fc4000f8e0205 */
[----:B-1----:R-:W-:-:S03]  /*0090*/  IMAD R7, R7, UR4, R4 ;  /* 0x0000000407077c24 */ /* 0x002fc6000f8e0204 */
[----:B--2---:R-:W-:-:S04]  /*00a0*/  ISETP.GE.AND P0, PT, R0, R3, PT ;  /* 0x000000030000720c */ /* 0x004fc80003f06270 */
[----:B------:R-:W-:-:S13]  /*00b0*/  ISETP.GE.OR P0, PT, R7, R2, P0 ;  /* 0x000000020700720c */ /* 0x000fda0000706670 */
[----:B------:R-:W-:Y:S05]  /*00c0*/  @P0 EXIT ;  /* 0x000000000000094d */ /* 0x000fea0003800000 */
[----:B------:R-:W-:Y:S01]  /*00d0*/  IABS R5, R2 ;  /* 0x0000000200057213 */ /* 0x000fe20000000000 */
[----:B------:R-:W0:Y:S01]  /*00e0*/  LDCU UR5, c[0x0][0x394] ;  /* 0x00007280ff0577ac */ /* 0x000e220008000800 */
[----:B------:R-:W-:Y:S02]  /*00f0*/  IABS R4, R3 ;  /* 0x0000000300047213 */ /* 0x000fe40000000000 */
[----:B------:R-:W1:Y:S01]  /*0100*/  I2F.RP R6, R5 ;  /* 0x0000000500067306 */ /* 0x000e620000209400 */
[----:B------:R-:W2:Y:S01]  /*0110*/  LDCU UR4, c[0x0][0x390] ;  /* 0x00007200ff0477ac */ /* 0x000ea20008000800 */
[----:B------:R-:W3:Y:S06]  /*0120*/  LDCU.64 UR6, c[0x0][0x380] ;  /* 0x00007000ff0677ac */ /* 0x000eec0008000a00 */
[----:B------:R-:W4:Y:S08]  /*0130*/  I2F.RP R12, R4 ;  /* 0x00000004000c7306 */ /* 0x000f300000209400 */
[----:B-1----:R-:W1:Y:S01]  /*0140*/  MUFU.RCP R6, R6 ;  /* 0x0000000600067308 */ /* 0x002e620000001000 */
[----:B--2---:R-:W-:-:S07]  /*0150*/  IMAD R13, R7, UR4, RZ ;  /* 0x00000004070d7c24 */ /* 0x004fce000f8e02ff */
[----:B----4-:R-:W2:Y:S01]  /*0160*/  MUFU.RCP R12, R12 ;  /* 0x0000000c000c7308 */ /* 0x010ea20000001000 */
[----:B-1----:R-:W-:Y:S01]  /*0170*/  VIADD R10, R6, 0xffffffe ;  /* 0x0ffffffe060a7836 */ /* 0x002fe20000000000 */
[----:B------:R-:W-:Y:S02]  /*0180*/  IABS R6, R13 ;  /* 0x0000000d00067213 */ /* 0x000fe40000000000 */
[----:B------:R-:W-:-:S04]  /*0190*/  LOP3.LUT R13, R13, R2, RZ, 0x3c, !PT ;  /* 0x000000020d0d7212 */ /* 0x000fc800078e3cff */
[----:B------:R1:W4:Y:S01]  /*01a0*/  F2I.FTZ.U32.TRUNC.NTZ R11, R10 ;  /* 0x0000000a000b7305 */ /* 0x000322000021f000 */
[----:B------:R-:W-:Y:S01]  /*01b0*/  ISETP.GE.AND P2, PT, R13, RZ, PT ;  /* 0x000000ff0d00720c */ /* 0x000fe20003f46270 */
[----:B--2---:R-:W-:Y:S02]  /*01c0*/  VIADD R8, R12, 0xffffffe ;  /* 0x0ffffffe0c087836 */ /* 0x004fe40000000000 */
[----:B0-----:R-:W-:-:S04]  /*01d0*/  IMAD R12, R0, UR5, RZ ;  /* 0x00000005000c7c24 */ /* 0x001fc8000f8e02ff */
[----:B------:R0:W2:Y:S01]  /*01e0*/  F2I.FTZ.U32.TRUNC.NTZ R9, R8 ;  /* 0x0000000800097305 */ /* 0x0000a2000021f000 */
[----:B-1----:R-:W-:Y:S02]  /*01f0*/  HFMA2 R10, -RZ, RZ, 0, 0 ;  /* 0x00000000ff0a7431 */ /* 0x002fe400000001ff */
[----:B----4-:R-:W-:Y:S02]  /*0200*/  IMAD.MOV R14, RZ, RZ, -R11 ;  /* 0x000000ffff0e7224 */ /* 0x010fe400078e0a0b */
[----:B0-----:R-:W-:Y:S02]  /*0210*/  IMAD.MOV.U32 R8, RZ, RZ, RZ ;  /* 0x000000ffff087224 */ /* 0x001fe400078e00ff */
[----:B------:R-:W-:Y:S01]  /*0220*/  IMAD R15, R14, R5, RZ ;  /* 0x000000050e0f7224 */ /* 0x000fe200078e02ff */
[----:B------:R-:W-:Y:S02]  /*0230*/  IABS R14, R12 ;  /* 0x0000000c000e7213 */ /* 0x000fe40000000000 */
[----:B------:R-:W-:Y:S01]  /*0240*/  LOP3.LUT R12, R12, R3, RZ, 0x3c, !PT ;  /* 0x000000030c0c7212 */ /* 0x000fe200078e3cff */
[----:B--2---:R-:W-:-:S02]  /*0250*/  IMAD.MOV R17, RZ, RZ, -R9 ;  /* 0x000000ffff117224 */ /* 0x004fc400078e0a09 */
[----:B------:R-:W-:Y:S01]  /*0260*/  IMAD.HI.U32 R10, R11, R15, R10 ;  /* 0x0000000f0b0a7227 */ /* 0x000fe200078e000a */
[----:B------:R-:W-:-:S03]  /*0270*/  ISETP.GE.AND P3, PT, R12, RZ, PT ;  /* 0x000000ff0c00720c */ /* 0x000fc60003f66270 */
[----:B------:R-:W-:Y:S02]  /*0280*/  IMAD R11, R17, R4, RZ ;  /* 0x00000004110b7224 */ /* 0x000fe400078e02ff */
[----:B------:R-:W-:-:S04]  /*0290*/  IMAD.HI.U32 R10, R10, R6, RZ ;  /* 0x000000060a0a7227 */ /* 0x000fc800078e00ff */
[----:B------:R-:W-:Y:S01]  /*02a0*/  IMAD.HI.U32 R8, R9, R11, R8 ;  /* 0x0000000b09087227 */ /* 0x000fe200078e0008 */
[----:B------:R-:W-:-:S03]  /*02b0*/  IADD3 R11, PT, PT, -R10, RZ, RZ ;  /* 0x000000ff0a0b7210 */ /* 0x000fc60007ffe1ff */
[----:B------:R-:W-:Y:S02]  /*02c0*/  IMAD.MOV.U32 R9, RZ, RZ, R14 ;  /* 0x000000ffff097224 */ /* 0x000fe400078e000e */
[----:B------:R-:W-:Y:S02]  /*02d0*/  IMAD R6, R5, R11, R6 ;  /* 0x0000000b05067224 */ /* 0x000fe400078e0206 */
[----:B------:R-:W-:-:S03]  /*02e0*/  IMAD.HI.U32 R8, R8, R9, RZ ;  /* 0x0000000908087227 */ /* 0x000fc600078e00ff */
[----:B------:R-:W-:Y:S01]  /*02f0*/  ISETP.GT.U32.AND P4, PT, R5, R6, PT ;  /* 0x000000060500720c */ /* 0x000fe20003f84070 */
[----:B------:R-:W-:-:S04]  /*0300*/  IMAD.MOV R14, RZ, RZ, -R8 ;  /* 0x000000ffff0e7224 */ /* 0x000fc800078e0a08 */
[----:B------:R-:W-:-:S05]  /*0310*/  IMAD R9, R4, R14, R9 ;  /* 0x0000000e04097224 */ /* 0x000fca00078e0209 */
[----:B------:R-:W-:-:S03]  /*0320*/  ISETP.GT.U32.AND P5, PT, R4, R9, PT ;  /* 0x000000090400720c */ /* 0x000fc60003fa4070 */
[----:B------:R-:W-:Y:S01]  /*0330*/  @!P4 IMAD.IADD R6, R6, 0x1, -R5 ;  /* 0x000000010606c824 */ /* 0x000fe200078e0a05 */
[----:B------:R-:W-:Y:S02]  /*0340*/  @!P4 IADD3 R10, PT, PT, R10, 0x1, RZ ;  /* 0x000000010a0ac810 */ /* 0x000fe40007ffe0ff */
[----:B------:R-:W-:Y:S02]  /*0350*/  ISETP.NE.AND P4, PT, R2, RZ, PT ;  /* 0x000000ff0200720c */ /* 0x000fe40003f85270 */
[----:B------:R-:W-:-:S05]  /*0360*/  ISETP.GE.U32.AND P1, PT, R6, R5, PT ;  /* 0x000000050600720c */ /* 0x000fca0003f26070 */
[----:B------:R-:W-:Y:S02]  /*0370*/  @!P5 IMAD.IADD R9, R9, 0x1, -R4 ;  /* 0x000000010909d824 */ /* 0x000fe400078e0a04 */
[----:B------:R-:W-:Y:S01]  /*0380*/  @!P5 VIADD R8, R8, 0x1 ;  /* 0x000000010808d836 */ /* 0x000fe20000000000 */
[----:B------:R-:W-:Y:S02]  /*0390*/  ISETP.NE.AND P5, PT, R3, RZ, PT ;  /* 0x000000ff0300720c */ /* 0x000fe40003fa5270 */
[----:B------:R-:W-:-:S03]  /*03a0*/  ISETP.GE.U32.AND P0, PT, R9, R4, PT ;  /* 0x000000040900720c */ /* 0x000fc60003f06070 */
[----:B------:R-:W-:-:S05]  /*03b0*/  @P1 VIADD R10, R10, 0x1 ;  /* 0x000000010a0a1836 */ /* 0x000fca0000000000 */
[----:B------:R-:W-:Y:S02]  /*03c0*/  @!P2 IADD3 R10, PT, PT, -R10, RZ, RZ ;  /* 0x000000ff0a0aa210 */ /* 0x000fe40007ffe1ff */
[----:B------:R-:W-:-:S03]  /*03d0*/  @!P4 LOP3.LUT R10, RZ, R2, RZ, 0x33, !PT ;  /* 0x00000002ff0ac212 */ /* 0x000fc600078e33ff */
[----:B------:R-:W-:-:S04]  /*03e0*/  @P0 VIADD R8, R8, 0x1 ;  /* 0x0000000108080836 */ /* 0x000fc80000000000 */
[----:B------:R-:W-:Y:S01]  /*03f0*/  @!P3 IMAD.MOV R8, RZ, RZ, -R8 ;  /* 0x000000ffff08b224 */ /* 0x000fe200078e0a08 */
[----:B------:R-:W-:-:S05]  /*0400*/  @!P5 LOP3.LUT R8, RZ, R3, RZ, 0x33, !PT ;  /* 0x00000003ff08d212 */ /* 0x000fca00078e33ff */
[----:B------:R-:W-:Y:S01]  /*0410*/  IMAD R8, R8, UR4, R10 ;  /* 0x0000000408087c24 */ /* 0x000fe2000f8e020a */
[----:B------:R-:W0:Y:S03]  /*0420*/  LDCU.64 UR4, c[0x0][0x358] ;  /* 0x00006b00ff0477ac */ /* 0x000e260008000a00 */
[----:B------:R-:W-:-:S05]  /*0430*/  IMAD R8, R8, 0x3, RZ ;  /* 0x0000000308087824 */ /* 0x000fca00078e02ff */
[----:B---3--:R-:W-:-:S04]  /*0440*/  IADD3 R4, P0, PT, R8, UR6, RZ ;  /* 0x0000000608047c10 */ /* 0x008fc8000ff1e0ff */
[----:B------:R-:W-:-:S05]  /*0450*/  LEA.HI.X.SX32 R5, R8, UR7, 0x1, P0 ;  /* 0x0000000708057c11 */ /* 0x000fca00080f0eff */
[----:B0-----:R-:W2:Y:S01]  /*0460*/  LDG.E.U8 R3, desc[UR4][R4.64] ;  /* 0x0000000404037981 */ /* 0x001ea2000c1e1100 */
[----:B------:R-:W-:Y:S01]  /*0470*/  IMAD.MOV.U32 R9, RZ, RZ, 0x3b808081 ;  /* 0x3b808081ff097424 */ /* 0x000fe200078e00ff */
[----:B------:R-:W-:Y:S01]  /*0480*/  BSSY.RECONVERGENT B0, `(.L_x_0) ;  /* 0x000000d000007945 */ /* 0x000fe20003800200 */
[----:B------:R-:W-:-:S04]  /*0490*/  IMAD.MOV.U32 R6, RZ, RZ, 0x437f0000 ;  /* 0x437f0000ff067424 */ /* 0x000fc800078e00ff */
[----:B------:R-:W-:-:S04]  /*04a0*/  FFMA R8, R9, -R6, 1 ;  /* 0x3f80000009087423 */ /* 0x000fc80000000806 */
[----:B------:R-:W-:Y:S01]  /*04b0*/  FFMA R10, R8, R9, 0.0039215688593685626984 ;  /* 0x3b808081080a7423 */ /* 0x000fe20000000009 */
[----:B------:R-:W-:Y:S01]  /*04c0*/  IMAD R8, R0, R2, R7 ;  /* 0x0000000200087224 */ /* 0x000fe200078e0207 */
[----:B--2---:R-:W-:-:S04]  /*04d0*/  I2FP.F32.U32 R3, R3 ;  /* 0x0000000300037245 */ /* 0x004fc80000201000 */
[----:B------:R-:W0:Y:S01]  /*04e0*/  FCHK P0, R3, 255 ;  /* 0x437f000003007902 */ /* 0x000e220000000000 */
[----:B------:R-:W-:-:S04]  /*04f0*/  FFMA R9, R3, R10, RZ ;  /* 0x0000000a03097223 */ /* 0x000fc800000000ff */
[----:B------:R-:W-:-:S04]  /*0500*/  FFMA R11, R9, -255, R3 ;  /* 0xc37f0000090b7823 */ /* 0x000fc80000000003 */
[----:B------:R-:W-:Y:S01]  /*0510*/  FFMA R11, R10, R11, R9 ;  /* 0x0000000b0a0b7223 */ /* 0x000fe20000000009 */
[----:B0-----:R-:W-:Y:S06]  /*0520*/  @!P0 BRA `(.L_x_1) ;  /* 0x0000000000088947 */ /* 0x001fec0003800000 */
[----:B------:R-:W-:-:S07]  /*0530*/  MOV R2, 0x550 ;  /* 0x0000055000027802 */ /* 0x000fce0000000f00 */
[----:B------:R-:W-:Y:S05]  /*0540*/  CALL.REL.NOINC `($__internal_0_$__cuda_sm3x_div_rn_noftz_f32_slowpath) ;  /* 0x0000000000a87944 */ /* 0x000fea0003c00000 */
.L_x_1:
[----:B------:R-:W-:Y:S05]  /*0550*/  BSYNC.RECONVERGENT B0 ;  /* 0x0000000000007941 */ /* 0x000fea0003800200 */
.L_x_0:
[----:B------:R-:W0:Y:S08]  /*0560*/  LDC.64 R2, c[0x0][0x388] ;  /* 0x0000e200ff027b82 */ /* 0x000e300000000a00 */
[----:B------:R-:W1:Y:S01]  /*0570*/  LDC.64 R12, c[0x0][0x398] ;  /* 0x0000e600ff0c7b82 */ /* 0x000e620000000a00 */
[----:B0-----:R-:W-:-:S05]  /*0580*/  IMAD.WIDE R8, R8, 0x4, R2 ;  /* 0x0000000408087825 */ /* 0x001fca00078e0202 */
[----:B------:R0:W-:Y:S04]  /*0590*/  STG.E desc[UR4][R8.64], R11 ;  /* 0x0000000b08007986 */ /* 0x0001e8000c101904 */
[----:B------:R-:W2:Y:S01]  /*05a0*/  LDG.E.U8 R0, desc[UR4][R4.64+0x1] ;  /* 0x0000010404007981 */ /* 0x000ea2000c1e1100 */
[----:B------:R-:W-:Y:S01]  /*05b0*/  IMAD.MOV.U32 R3, RZ, RZ, 0x3b808081 ;  /* 0x3b808081ff037424 */ /* 0x000fe200078e00ff */
[----:B------:R-:W-:Y:S01]  /*05c0*/  BSSY.RECONVERGENT B0, `(.L_x_2) ;  /* 0x000000e000007945 */ /* 0x000fe20003800200 */
[----:B-1----:R-:W-:Y:S02]  /*05d0*/  IMAD R7, R13, R12, RZ ;  /* 0x0000000c0d077224 */ /* 0x002fe400078e02ff */
[----:B------:R-:W-:Y:S01]  /*05e0*/  FFMA R2, R3, -R6, 1 ;  /* 0x3f80000003027423 */ /* 0x000fe20000000806 */
[----:B--2---:R-:W-:-:S03]  /*05f0*/  I2FP.F32.U32 R10, R0 ;  /* 0x00000000000a7245 */ /* 0x004fc60000201000 */
[----:B------:R-:W-:Y:S01]  /*0600*/  FFMA R0, R2, R3, 0.0039215688593685626984 ;  /* 0x3b80808102007423 */ /* 0x000fe20000000003 */
[----:B------:R-:W1:Y:S03]  /*0610*/  FCHK P0, R10, 255 ;  /* 0x437f00000a007902 */ /* 0x000e660000000000 */
[----:B------:R-:W-:-:S04]  /*0620*/  FFMA R3, R0, R10, RZ ;  /* 0x0000000a00037223 */ /* 0x000fc800000000ff */
[----:B------:R-:W-:-:S04]  /*0630*/  FFMA R2, R3, -255, R10 ;  /* 0xc37f000003027823 */ /* 0x000fc8000000000a */
[----:B------:R-:W-:Y:S01]  /*0640*/  FFMA R3, R0, R2, R3 ;  /* 0x0000000200037223 */ /* 0x000fe20000000003 */
[----:B01----:R-:W-:Y:S06]  /*0650*/  @!P0 BRA `(.L_x_3) ;  /* 0x0000000000108947 */ /* 0x003fec0003800000 */
[----:B------:R-:W-:Y:S02]  /*0660*/  MOV R3, R10 ;  /* 0x0000000a00037202 */ /* 0x000fe40000000f00 */
[----:B------:R-:W-:-:S07]  /*0670*/  MOV R2, 0x690 ;  /* 0x0000069000027802 */ /* 0x000fce0000000f00 */
[----:B------:R-:W-:Y:S05]  /*0680*/  CALL.REL.NOINC `($__internal_0_$__cuda_sm3x_div_rn_noftz_f32_slowpath) ;  /* 0x0000000000587944 */ /* 0x000fea0003c00000 */
[----:B------:R-:W-:-:S07]  /*0690*/  IMAD.MOV.U32 R3, RZ, RZ, R11 ;  /* 0x000000ffff037224 */ /* 0x000fce00078e000b */
.L_x_3:
[----:B------:R-:W-:Y:S05]  /*06a0*/  BSYNC.RECONVERGENT B0 ;  /* 0x0000000000007941 */ /* 0x000fea0003800200 */
.L_x_2:
[----:B------:R-:W-:-:S05]  /*06b0*/  IMAD.WIDE R8, R7, 0x4, R8 ;  /* 0x0000000407087825 */ /* 0x000fca00078e0208 */
[----:B------:R0:W-:Y:S04]  /*06c0*/  STG.E desc[UR4][R8.64], R3 ;  /* 0x0000000308007986 */ /* 0x0001e8000c101904 */
[----:B------:R-:W2:Y:S01]  /*06d0*/  LDG.E.U8 R4, desc[UR4][R4.64+0x2] ;  /* 0x0000020404047981 */ /* 0x000ea2000c1e1100 */
[----:B------:R-:W-:Y:S01]  /*06e0*/  IMAD.MOV.U32 R11, RZ, RZ, 0x3b808081 ;  /* 0x3b808081ff0b7424 */ /* 0x000fe200078e00ff */
[----:B------:R-:W-:Y:S03]  /*06f0*/  BSSY.RECONVERGENT B0, `(.L_x_4) ;  /* 0x000000c000007945 */ /* 0x000fe60003800200 */
[----:B------:R-:W-:-:S04]  /*0700*/  FFMA R0, R11, -R6, 1 ;  /* 0x3f8000000b007423 */ /* 0x000fc80000000806 */
[----:B------:R-:W-:Y:S01]  /*0710*/  FFMA R0, R0, R11, 0.0039215688593685626984 ;  /* 0x3b80808100007423 */ /* 0x000fe2000000000b */
[----:B--2---:R-:W-:-:S04]  /*0720*/  I2FP.F32.U32 R10, R4 ;  /* 0x00000004000a7245 */ /* 0x004fc80000201000 */
[----:B------:R-:W1:Y:S01]  /*0730*/  FCHK P0, R10, 255 ;  /* 0x437f00000a007902 */ /* 0x000e620000000000 */
[----:B------:R-:W-:-:S04]  /*0740*/  FFMA R11, R0, R10, RZ ;  /* 0x0000000a000b7223 */ /* 0x000fc800000000ff */
[----:B------:R-:W-:-:S04]  /*0750*/  FFMA R2, R11, -255, R10 ;  /* 0xc37f00000b027823 */ /* 0x000fc8000000000a */
[----:B------:R-:W-:Y:S01]  /*0760*/  FFMA R11, R0, R2, R11 ;  /* 0x00000002000b7223 */ /* 0x000fe2000000000b */
[----:B01----:R-:W-:Y:S06]  /*0770*/  @!P0 BRA `(.L_x_5) ;  /* 0x00000000000c8947 */ /* 0x003fec0003800000 */
[----:B------:R-:W-:Y:S01]  /*0780*/  IMAD.MOV.U32 R3, RZ, RZ, R10 ;  /* 0x000000ffff037224 */ /* 0x000fe200078e000a */
[----:B------:R-:W-:-:S07]  /*0790*/  MOV R2, 0x7b0 ;  /* 0x000007b000027802 */ /* 0x000fce0000000f00 */
[----:B------:R-:W-:Y:S05]  /*07a0*/  CALL.REL.NOINC `($__internal_0_$__cuda_sm3x_div_rn_noftz_f32_slowpath) ;  /* 0x0000000000107944 */ /* 0x000fea0003c00000 */
.L_x_5:
[----:B------:R-:W-:Y:S05]  /*07b0*/  BSYNC.RECONVERGENT B0 ;  /* 0x0000000000007941 */ /* 0x000fea0003800200 */
.L_x_4:
[----:B------:R-:W-:-:S05]  /*07c0*/  IMAD.WIDE R8, R7, 0x4, R8 ;  /* 0x0000000407087825 */ /* 0x000fca00078e0208 */
[----:B------:R-:W-:Y:S01]  /*07d0*/  STG.E desc[UR4][R8.64], R11 ;  /* 0x0000000b08007986 */ /* 0x000fe2000c101904 */
[----:B------:R-:W-:Y:S05]  /*07e0*/  EXIT ;  /* 0x000000000000794d */ /* 0x000fea0003800000 */
        .weak           $__internal_0_$__cuda_sm3x_div_rn_noftz_f32_slowpath
        .type           $__internal_0_$__cuda_sm3x_div_rn_noftz_f32_slowpath,@function
        .size           $__internal_0_$__cuda_sm3x_div_rn_noftz_f32_slowpath,(.L_x_18 - $__internal_0_$__cuda_sm3x_div_rn_noftz_f32_slowpath)
$__internal_0_$__cuda_sm3x_div_rn_noftz_f32_slowpath:
[----:B------:R-:W-:Y:S01]  /*07f0*/  SHF.R.U32.HI R11, RZ, 0x17, R6 ;  /* 0x00000017ff0b7819 */ /* 0x000fe20000011606 */
[----:B------:R-:W-:Y:S01]  /*0800*/  BSSY.RECONVERGENT B1, `(.L_x_6) ;  /* 0x0000064000017945 */ /* 0x000fe20003800200 */
[----:B------:R-:W-:Y:S01]  /*0810*/  SHF.R.U32.HI R0, RZ, 0x17, R3 ;  /* 0x00000017ff007819 */ /* 0x000fe20000011603 */
[----:B------:R-:W-:Y:S01]  /*0820*/  IMAD.MOV.U32 R12, RZ, RZ, 0x437f0000 ;  /* 0x437f0000ff0c7424 */ /* 0x000fe200078e00ff */
[----:B------:R-:W-:Y:S02]  /*0830*/  LOP3.LUT R11, R11, 0xff, RZ, 0xc0, !PT ;  /* 0x000000ff0b0b7812 */ /* 0x000fe400078ec0ff */
[----:B------:R-:W-:Y:S02]  /*0840*/  LOP3.LUT R16, R0, 0xff, RZ, 0xc0, !PT ;  /* 0x000000ff00107812 */ /* 0x000fe400078ec0ff */
[----:B------:R-:W-:-:S03]  /*0850*/  IADD3 R13, PT, PT, R11, -0x1, RZ ;  /* 0xffffffff0b0d7810 */ /* 0x000fc60007ffe0ff */
[----:B------:R-:W-:Y:S01]  /*0860*/  VIADD R14, R16, 0xffffffff ;  /* 0xffffffff100e7836 */ /* 0x000fe20000000000 */
[----:B------:R-:W-:-:S04]  /*0870*/  ISETP.GT.U32.AND P0, PT, R13, 0xfd, PT ;  /* 0x000000fd0d00780c */ /* 0x000fc80003f04070 */
[----:B------:R-:W-:-:S13]  /*0880*/  ISETP.GT.U32.OR P0, PT, R14, 0xfd, P0 ;  /* 0x000000fd0e00780c */ /* 0x000fda0000704470 */
[----:B------:R-:W-:Y:S01]  /*0890*/  @!P0 IMAD.MOV.U32 R10, RZ, RZ, RZ ;  /* 0x000000ffff0a8224 */ /* 0x000fe200078e00ff */
[----:B------:R-:W-:Y:S06]  /*08a0*/  @!P0 BRA `(.L_x_7) ;  /* 0x0000000000608947 */ /* 0x000fec0003800000 */
[----:B------:R-:W-:Y:S01]  /*08b0*/  HFMA2 R0, -RZ, RZ, 3.748046875, 0 ;  /* 0x437f0000ff007431 */ /* 0x000fe200000001ff */
[----:B------:R-:W-:-:S04]  /*08c0*/  FSETP.GTU.FTZ.AND P0, PT, |R3|, +INF , PT ;  /* 0x7f8000000300780b */ /* 0x000fc80003f1c200 */
[----:B------:R-:W-:-:S04]  /*08d0*/  FSETP.GTU.FTZ.AND P1, PT, |R0|, +INF , PT ;  /* 0x7f8000000000780b */ /* 0x000fc80003f3c200 */
[----:B------:R-:W-:-:S13]  /*08e0*/  PLOP3.LUT P0, PT, P0, P1, PT, 0xf8, 0x8f ;  /* 0x00000000008f781c */ /* 0x000fda0000703f70 */
[----:B------:R-:W-:Y:S05]  /*08f0*/  @P0 BRA `(.L_x_8) ;  /* 0x00000004004c0947 */ /* 0x000fea0003800000 */
[----:B------:R-:W-:-:S13]  /*0900*/  LOP3.LUT P0, RZ, R12, 0x7fffffff, R3, 0xc8, !PT ;  /* 0x7fffffff0cff7812 */ /* 0x000fda000780c803 */
[----:B------:R-:W-:Y:S05]  /*0910*/  @!P0 BRA `(.L_x_9) ;  /* 0x00000004003c8947 */ /* 0x000fea0003800000 */
[C---:B------:R-:W-:Y:S02]  /*0920*/  FSETP.NEU.FTZ.AND P1, PT, |R3|.reuse, +INF , PT ;  /* 0x7f8000000300780b */ /* 0x040fe40003f3d200 */
[----:B------:R-:W-:Y:S02]  /*0930*/  FSETP.NEU.FTZ.AND P0, PT, |R0|, +INF , PT ;  /* 0x7f8000000000780b */ /* 0x000fe40003f1d200 */
[----:B------:R-:W-:-:S11]  /*0940*/  FSETP.NEU.FTZ.AND P2, PT, |R3|, +INF , PT ;  /* 0x7f8000000300780b */ /* 0x000fd60003f5d200 */
[----:B------:R-:W-:Y:S05]  /*0950*/  @!P0 BRA !P1, `(.L_x_9) ;  /* 0x00000004002c8947 */ /* 0x000fea0004800000 */
[----:B------:R-:W-:-:S04]  /*0960*/  LOP3.LUT P1, RZ, R3, 0x7fffffff, RZ, 0xc0, !PT ;  /* 0x7fffffff03ff7812 */ /* 0x000fc8000782c0ff */
[----:B------:R-:W-:-:S13]  /*0970*/  PLOP3.LUT P0, PT, P0, P1, PT, 0x2f, 0xf2 ;  /* 0x0000000000f2781c */ /* 0x000fda0000702577 */
[----:B------:R-:W-:Y:S05]  /*0980*/  @P0 BRA `(.L_x_10) ;  /* 0x0000000400180947 */ /* 0x000fea0003800000 */
[----:B------:R-:W-:-:S04]  /*0990*/  LOP3.LUT P0, RZ, R12, 0x7fffffff, RZ, 0xc0, !PT ;  /* 0x7fffffff0cff7812 */ /* 0x000fc8000780c0ff */
[----:B------:R-:W-:-:S13]  /*09a0*/  PLOP3.LUT P0, PT, P2, P0, PT, 0x2f, 0xf2 ;  /* 0x0000000000f2781c */ /* 0x000fda0001700577 */
[----:B------:R-:W-:Y:S05]  /*09b0*/  @P0 BRA `(.L_x_11) ;  /* 0x0000000400000947 */ /* 0x000fea0003800000 */
[----:B------:R-:W-:Y:S02]  /*09c0*/  ISETP.GE.AND P0, PT, R14, RZ, PT ;  /* 0x000000ff0e00720c */ /* 0x000fe40003f06270 */
[----:B------:R-:W-:-:S11]  /*09d0*/  ISETP.GE.AND P1, PT, R13, RZ, PT ;  /* 0x000000ff0d00720c */ /* 0x000fd60003f26270 */
[----:B------:R-:W-:Y:S02]  /*09e0*/  @P0 IMAD.MOV.U32 R10, RZ, RZ, RZ ;  /* 0x000000ffff0a0224 */ /* 0x000fe400078e00ff */
[----:B------:R-:W-:Y:S01]  /*09f0*/  @!P0 FFMA R3, R3, 1.84467440737095516160e+19, RZ ;  /* 0x5f80000003038823 */ /* 0x000fe200000000ff */
[----:B------:R-:W-:Y:S02]  /*0a00*/  @!P0 IMAD.MOV.U32 R10, RZ, RZ, -0x40 ;  /* 0xffffffc0ff0a8424 */ /* 0x000fe400078e00ff */
[----:B------:R-:W-:Y:S02]  /*0a10*/  @!P1 FFMA R12, R0, 1.84467440737095516160e+19, RZ ;  /* 0x5f800000000c9823 */ /* 0x000fe400000000ff */
[----:B------:R-:W-:-:S07]  /*0a20*/  @!P1 VIADD R10, R10, 0x40 ;  /* 0x000000400a0a9836 */ /* 0x000fce0000000000 */
.L_x_7:
[----:B------:R-:W-:Y:S01]  /*0a30*/  LEA R13, R11, 0xc0800000, 0x17 ;  /* 0xc08000000b0d7811 */ /* 0x000fe200078eb8ff */
[----:B------:R-:W-:Y:S03]  /*0a40*/  BSSY.RECONVERGENT B2, `(.L_x_12) ;  /* 0x0000036000027945 */ /* 0x000fe60003800200 */
[----:B------:R-:W-:Y:S01]  /*0a50*/  IADD3 R13, PT, PT, -R13, R12, RZ ;  /* 0x0000000c0d0d7210 */ /* 0x000fe20007ffe1ff */
[----:B------:R-:W-:-:S03]  /*0a60*/  VIADD R12, R16, 0xffffff81 ;  /* 0xffffff81100c7836 */ /* 0x000fc60000000000 */
[----:B------:R0:W1:Y:S01]  /*0a70*/  MUFU.RCP R14, R13 ;  /* 0x0000000d000e7308 */ /* 0x0000620000001000 */
[----:B------:R-:W-:Y:S01]  /*0a80*/  FADD.FTZ R15, -R13, -RZ ;  /* 0x800000ff0d0f7221 */ /* 0x000fe20000010100 */
[C---:B------:R-:W-:Y:S01]  /*0a90*/  IMAD R0, R12.reuse, -0x800000, R3 ;  /* 0xff8000000c007824 */ /* 0x040fe200078e0203 */
[----:B0-----:R-:W-:-:S05]  /*0aa0*/  IADD3 R13, PT, PT, R12, 0x7f, -R11 ;  /* 0x0000007f0c0d7810 */ /* 0x001fca0007ffe80b */
[----:B------:R-:W-:Y:S02]  /*0ab0*/  IMAD.IADD R13, R13, 0x1, R10 ;  /* 0x000000010d0d7824 */ /* 0x000fe400078e020a */
[----:B-1----:R-:W-:-:S04]  /*0ac0*/  FFMA R17, R14, R15, 1 ;  /* 0x3f8000000e117423 */ /* 0x002fc8000000000f */
[----:B------:R-:W-:-:S04]  /*0ad0*/  FFMA R3, R14, R17, R14 ;  /* 0x000000110e037223 */ /* 0x000fc8000000000e */
[----:B------:R-:W-:-:S04]  /*0ae0*/  FFMA R14, R0, R3, RZ ;  /* 0x00000003000e7223 */ /* 0x000fc800000000ff */
[----:B------:R-:W-:-:S04]  /*0af0*/  FFMA R16, R15, R14, R0 ;  /* 0x0000000e0f107223 */ /* 0x000fc80000000000 */
[----:B------:R-:W-:-:S04]  /*0b00*/  FFMA R16, R3, R16, R14 ;  /* 0x0000001003107223 */ /* 0x000fc8000000000e */
[----:B------:R-:W-:-:S04]  /*0b10*/  FFMA R15, R15, R16, R0 ;  /* 0x000000100f0f7223 */ /* 0x000fc80000000000 */
[----:B------:R-:W-:-:S05]  /*0b20*/  FFMA R0, R3, R15, R16 ;  /* 0x0000000f03007223 */ /* 0x000fca0000000010 */
[----:B------:R-:W-:-:S04]  /*0b30*/  SHF.R.U32.HI R11, RZ, 0x17, R0 ;  /* 0x00000017ff0b7819 */ /* 0x000fc80000011600 */
[----:B------:R-:W-:-:S05]  /*0b40*/  LOP3.LUT R11, R11, 0xff, RZ, 0xc0, !PT ;  /* 0x000000ff0b0b7812 */ /* 0x000fca00078ec0ff */
[----:B------:R-:W-:-:S05]  /*0b50*/  IMAD.IADD R14, R11, 0x1, R13 ;  /* 0x000000010b0e7824 */ /* 0x000fca00078e020d */
[----:B------:R-:W-:-:S04]  /*0b60*/  IADD3 R10, PT, PT, R14, -0x1, RZ ;  /* 0xffffffff0e0a7810 */ /* 0x000fc80007ffe0ff */
[----:B------:R-:W-:-:S13]  /*0b70*/  ISETP.GE.U32.AND P0, PT, R10, 0xfe, PT ;  /* 0x000000fe0a00780c */ /* 0x000fda0003f06070 */
[----:B------:R-:W-:Y:S05]  /*0b80*/  @!P0 BRA `(.L_x_13) ;  /* 0x0000000000808947 */ /* 0x000fea0003800000 */
[----:B------:R-:W-:-:S13]  /*0b90*/  ISETP.GT.AND P0, PT, R14, 0xfe, PT ;  /* 0x000000fe0e00780c */ /* 0x000fda0003f04270 */
[----:B------:R-:W-:Y:S05]  /*0ba0*/  @P0 BRA `(.L_x_14) ;  /* 0x00000000006c0947 */ /* 0x000fea0003800000 */
[----:B------:R-:W-:-:S13]  /*0bb0*/  ISETP.GE.AND P0, PT, R14, 0x1, PT ;  /* 0x000000010e00780c */ /* 0x000fda0003f06270 */
[----:B------:R-:W-:Y:S05]  /*0bc0*/  @P0 BRA `(.L_x_15) ;  /* 0x0000000000740947 */ /* 0x000fea0003800000 */
[----:B------:R-:W-:Y:S02]  /*0bd0*/  ISETP.GE.AND P0, PT, R14, -0x18, PT ;  /* 0xffffffe80e00780c */ /* 0x000fe40003f06270 */
[----:B------:R-:W-:-:S11]  /*0be0*/  LOP3.LUT R0, R0, 0x80000000, RZ, 0xc0, !PT ;  /* 0x8000000000007812 */ /* 0x000fd600078ec0ff */
[----:B------:R-:W-:Y:S05]  /*0bf0*/  @!P0 BRA `(.L_x_15) ;  /* 0x0000000000688947 */ /* 0x000fea0003800000 */
[CC--:B------:R-:W-:Y:S01]  /*0c00*/  FFMA.RZ R10, R3.reuse, R15.reuse, R16 ;  /* 0x0000000f030a7223 */ /* 0x0c0fe2000000c010 */
[C---:B------:R-:W-:Y:S01]  /*0c10*/  VIADD R12, R14.reuse, 0x20 ;  /* 0x000000200e0c7836 */ /* 0x040fe20000000000 */
[C---:B------:R-:W-:Y:S01]  /*0c20*/  ISETP.NE.AND P2, PT, R14.reuse, RZ, PT ;  /* 0x000000ff0e00720c */ /* 0x040fe20003f45270 */
[----:B------:R-:W-:Y:S01]  /*0c30*/  IMAD.MOV R13, RZ, RZ, -R14 ;  /* 0x000000ffff0d7224 */ /* 0x000fe200078e0a0e */
[----:B------:R-:W-:Y:S02]  /*0c40*/  ISETP.NE.AND P1, PT, R14, RZ, PT ;  /* 0x000000ff0e00720c */ /* 0x000fe40003f25270 */
[----:B------:R-:W-:Y:S01]  /*0c50*/  LOP3.LUT R11, R10, 0x7fffff, RZ, 0xc0, !PT ;  /* 0x007fffff0a0b7812 */ /* 0x000fe200078ec0ff */
[CCC-:B------:R-:W-:Y:S01]  /*0c60*/  FFMA.RP R10, R3.reuse, R15.reuse, R16.reuse ;  /* 0x0000000f030a7223 */ /* 0x1c0fe20000008010 */
[----:B------:R-:W-:Y:S02]  /*0c70*/  FFMA.RM R3, R3, R15, R16 ;  /* 0x0000000f03037223 */ /* 0x000fe40000004010 */
[----:B------:R-:W-:-:S03]  /*0c80*/  LOP3.LUT R11, R11, 0x800000, RZ, 0xfc, !PT ;  /* 0x008000000b0b7812 */ /* 0x000fc600078efcff */
[----:B------:R-:W-:Y:S02]  /*0c90*/  FSETP.NEU.FTZ.AND P0, PT, R10, R3, PT ;  /* 0x000000030a00720b */ /* 0x000fe40003f1d000 */
[----:B------:R-:W-:Y:S02]  /*0ca0*/  SHF.L.U32 R12, R11, R12, RZ ;  /* 0x0000000c0b0c7219 */ /* 0x000fe400000006ff */
[----:B------:R-:W-:Y:S02]  /*0cb0*/  SEL R10, R13, RZ, P2 ;  /* 0x000000ff0d0a7207 */ /* 0x000fe40001000000 */
[----:B------:R-:W-:Y:S02]  /*0cc0*/  ISETP.NE.AND P1, PT, R12, RZ, P1 ;  /* 0x000000ff0c00720c */ /* 0x000fe40000f25270 */
[----:B------:R-:W-:Y:S02]  /*0cd0*/  SHF.R.U32.HI R10, RZ, R10, R11 ;  /* 0x0000000aff0a7219 */ /* 0x000fe4000001160b */
[----:B------:R-:W-:-:S02]  /*0ce0*/  PLOP3.LUT P0, PT, P0, P1, PT, 0xf8, 0x8f ;  /* 0x00000000008f781c */ /* 0x000fc40000703f70 */
[----:B------:R-:W-:Y:S02]  /*0cf0*/  SHF.R.U32.HI R12, RZ, 0x1, R10 ;  /* 0x00000001ff0c7819 */ /* 0x000fe4000001160a */
[----:B------:R-:W-:-:S04]  /*0d00*/  SEL R3, RZ, 0x1, !P0 ;  /* 0x00000001ff037807 */ /* 0x000fc80004000000 */
[----:B------:R-:W-:-:S04]  /*0d10*/  LOP3.LUT R3, R3, 0x1, R12, 0xf8, !PT ;  /* 0x0000000103037812 */ /* 0x000fc800078ef80c */
[----:B------:R-:W-:-:S05]  /*0d20*/  LOP3.LUT R3, R3, R10, RZ, 0xc0, !PT ;  /* 0x0000000a03037212 */ /* 0x000fca00078ec0ff */
[----:B------:R-:W-:-:S05]  /*0d30*/  IMAD.IADD R3, R12, 0x1, R3 ;  /* 0x000000010c037824 */ /* 0x000fca00078e0203 */
[----:B------:R-:W-:Y:S01]  /*0d40*/  LOP3.LUT R0, R3, R0, RZ, 0xfc, !PT ;  /* 0x0000000003007212 */ /* 0x000fe200078efcff */
[----:B------:R-:W-:Y:S06]  /*0d50*/  BRA `(.L_x_15) ;  /* 0x0000000000107947 */ /* 0x000fec0003800000 */
.L_x_14:
[----:B------:R-:W-:-:S04]  /*0d60*/  LOP3.LUT R0, R0, 0x80000000, RZ, 0xc0, !PT ;  /* 0x8000000000007812 */ /* 0x000fc800078ec0ff */
[----:B------:R-:W-:Y:S01]  /*0d70*/  LOP3.LUT R0, R0, 0x7f800000, RZ, 0xfc, !PT ;  /* 0x7f80000000007812 */ /* 0x000fe200078efcff */
[----:B------:R-:W-:Y:S06]  /*0d80*/  BRA `(.L_x_15) ;  /* 0x0000000000047947 */ /* 0x000fec0003800000 */
.L_x_13:
[----:B------:R-:W-:-:S07]  /*0d90*/  LEA R0, R13, R0, 0x17 ;  /* 0x000000000d007211 */ /* 0x000fce00078eb8ff */
.L_x_15:
[----:B------:R-:W-:Y:S05]  /*0da0*/  BSYNC.RECONVERGENT B2 ;  /* 0x0000000000027941 */ /* 0x000fea0003800200 */
.L_x_12:
[----:B------:R-:W-:Y:S05]  /*0db0*/  BRA `(.L_x_16) ;  /* 0x0000000000207947 */ /* 0x000fea0003800000 */
.L_x_11:
[----:B------:R-:W-:-:S04]  /*0dc0*/  LOP3.LUT R0, R12, 0x80000000, R3, 0x48, !PT ;  /* 0x800000000c007812 */ /* 0x000fc800078e4803 */
[----:B------:R-:W-:Y:S01]  /*0dd0*/  LOP3.LUT R0, R0, 0x7f800000, RZ, 0xfc, !PT ;  /* 0x7f80000000007812 */ /* 0x000fe200078efcff */
[----:B------:R-:W-:Y:S06]  /*0de0*/  BRA `(.L_x_16) ;  /* 0x0000000000147947 */ /* 0x000fec0003800000 */
.L_x_10:
[----:B------:R-:W-:Y:S01]  /*0df0*/  LOP3.LUT R0, R12, 0x80000000, R3, 0x48, !PT ;  /* 0x800000000c007812 */ /* 0x000fe200078e4803 */
[----:B------:R-:W-:Y:S06]  /*0e00*/  BRA `(.L_x_16) ;  /* 0x00000000000c7947 */ /* 0x000fec0003800000 */
.L_x_9:
[----:B------:R-:W0:Y:S01]  /*0e10*/  MUFU.RSQ R0, -QNAN ;  /* 0xffc0000000007908 */ /* 0x000e220000001400 */
[----:B------:R-:W-:Y:S05]  /*0e20*/  BRA `(.L_x_16) ;  /* 0x0000000000047947 */ /* 0x000fea0003800000 */
.L_x_8:
[----:B------:R-:W-:-:S07]  /*0e30*/  FADD.FTZ R0, R3, R0 ;  /* 0x0000000003007221 */ /* 0x000fce0000010000 */
.L_x_16:
[----:B------:R-:W-:Y:S05]  /*0e40*/  BSYNC.RECONVERGENT B1 ;  /* 0x0000000000017941 */ /* 0x000fea0003800200 */
.L_x_6:
[----:B------:R-:W-:Y:S02]  /*0e50*/  IMAD.MOV.U32 R3, RZ, RZ, 0x0 ;  /* 0x00000000ff037424 */ /* 0x000fe400078e00ff */
[----:B0-----:R-:W-:Y:S02]  /*0e60*/  IMAD.MOV.U32 R11, RZ, RZ, R0 ;  /* 0x000000ffff0b7224 */ /* 0x001fe400078e0000 */
[----:B------:R-:W-:Y:S05]  /*0e70*/  RET.REL.NODEC R2 `(_Z16preprocessKernelPKhPfiiii) ;  /* 0xfffffff002607950 */ /* 0x000fea0003c3ffff */
.L_x_17:
[----:B------:R-:W-:-:S00]  /*0e80*/  BRA `(.L_x_17) ;  /* 0xfffffffc00fc7947 */ /* 0x000fc0000383ffff */
[----:B------:R-:W-:-:S00]  /*0e90*/  NOP ;  /* 0x0000000000007918 */ /* 0x000fc00000000000 */
        /* <DEDUP_REMOVED lines=14> */
.L_x_18:


//--------------------- .nv.shared.reserved.0     --------------------------
	.section	.nv.shared.reserved.0,"aw",@nobits
	.weak		__nv_reservedSMEM_offset_0_alias
	.size		__nv_reservedSMEM_offset_0_alias, 0, 64
	.other		__nv_reservedSMEM_offset_0_alias,@"STO_CUDA_RESERVED_SHARED STV_DEFAULT"
__nv_reservedSMEM_offset_0_alias:
	.zero		0
	.zero		64


//--------------------- .nv.constant0._Z16preprocessKernelPKhPfiiii --------------------------
	.section	.nv.constant0._Z16preprocessKernelPKhPfiiii,"a",@progbits
	.sectionflags	@""
	.align	4
.nv.constant0._Z16preprocessKernelPKhPfiiii:
	.zero		928


//--------------------- SYMBOLS --------------------------

	.type		.nv.reservedSmem.offset0,@object
	.size		.nv.reservedSmem.offset0,0x4
